	.headerflags	@"EF_CUDA_TEXMODE_UNIFIED EF_CUDA_64BIT_ADDRESS EF_CUDA_SM86 EF_CUDA_VIRTUAL_SM(EF_CUDA_SM86)"
	.elftype	@"ET_EXEC"


//--------------------- .nv.info                  --------------------------
	.section	.nv.info,"",@"SHT_CUDA_INFO"
	.align	4


	//----- nvinfo : EIATTR_REGCOUNT
	.align		4
        /*0000*/ 	.byte	0x04, 0x2f
        /*0002*/ 	.short	(.L_1 - .L_0)
	.align		4
.L_0:
        /*0004*/ 	.word	index@(triton_poi_fused_clone_3)
        /*0008*/ 	.word	0x0000000c


	//----- nvinfo : EIATTR_MIN_STACK_SIZE
	.align		4
.L_1:
        /*000c*/ 	.byte	0x04, 0x12
        /*000e*/ 	.short	(.L_3 - .L_2)
	.align		4
.L_2:
        /*0010*/ 	.word	index@(triton_poi_fused_clone_3)
        /*0014*/ 	.word	0x00000000


	//----- nvinfo : EIATTR_FRAME_SIZE
	.align		4
.L_3:
        /*0018*/ 	.byte	0x04, 0x11
        /*001a*/ 	.short	(.L_5 - .L_4)
	.align		4
.L_4:
        /*001c*/ 	.word	index@(triton_poi_fused_clone_3)
        /*0020*/ 	.word	0x00000000


	//----- nvinfo : EIATTR_MIN_STACK_SIZE
	.align		4
.L_5:
        /*0024*/ 	.byte	0x04, 0x12
        /*0026*/ 	.short	(.L_7 - .L_6)
	.align		4
.L_6:
        /*0028*/ 	.word	index@(triton_poi_fused_clone_3)
        /*002c*/ 	.word	0x00000000
.L_7:


//--------------------- .nv.info.triton_poi_fused_clone_3 --------------------------
	.section	.nv.info.triton_poi_fused_clone_3,"",@"SHT_CUDA_INFO"
	.sectionflags	@""
	.align	4


	//----- nvinfo : EIATTR_CUDA_API_VERSION
	.align		4
        /*0000*/ 	.byte	0x04, 0x37
        /*0002*/ 	.short	(.L_9 - .L_8)
.L_8:
        /*0004*/ 	.word	0x0000007c


	//----- nvinfo : EIATTR_SW2861232_WAR
	.align		4
.L_9:
        /*0008*/ 	.byte	0x01, 0x35
	.zero		2


	//----- nvinfo : EIATTR_PARAM_CBANK
	.align		4
        /*000c*/ 	.byte	0x04, 0x0a
        /*000e*/ 	.short	(.L_11 - .L_10)
	.align		4
.L_10:
        /*0010*/ 	.word	index@(.nv.constant0.triton_poi_fused_clone_3)
        /*0014*/ 	.short	0x0160
        /*0016*/ 	.short	0x0028


	//----- nvinfo : EIATTR_CBANK_PARAM_SIZE
	.align		4
.L_11:
        /*0018*/ 	.byte	0x03, 0x19
        /*001a*/ 	.short	0x0028


	//----- nvinfo : EIATTR_KPARAM_INFO
	.align		4
        /*001c*/ 	.byte	0x04, 0x17
        /*001e*/ 	.short	(.L_13 - .L_12)
.L_12:
        /*0020*/ 	.word	0x00000000
        /*0024*/ 	.short	0x0004
        /*0026*/ 	.short	0x0020
        /*0028*/ 	.byte	0x00, 0xf4, 0x21, 0x00


	//----- nvinfo : EIATTR_KPARAM_INFO
	.align		4
.L_13:
        /*002c*/ 	.byte	0x04, 0x17
        /*002e*/ 	.short	(.L_15 - .L_14)
.L_14:
        /*0030*/ 	.word	0x00000000
        /*0034*/ 	.short	0x0003
        /*0036*/ 	.short	0x0018
        /*0038*/ 	.byte	0x00, 0xf0, 0x11, 0x00


	//----- nvinfo : EIATTR_KPARAM_INFO
	.align		4
.L_15:
        /*003c*/ 	.byte	0x04, 0x17
        /*003e*/ 	.short	(.L_17 - .L_16)
.L_16:
        /*0040*/ 	.word	0x00000000
        /*0044*/ 	.short	0x0002
        /*0046*/ 	.short	0x0010
        /*0048*/ 	.byte	0x00, 0xf4, 0x21, 0x00


	//----- nvinfo : EIATTR_KPARAM_INFO
	.align		4
.L_17:
        /*004c*/ 	.byte	0x04, 0x17
        /*004e*/ 	.short	(.L_19 - .L_18)
.L_18:
        /*0050*/ 	.word	0x00000000
        /*0054*/ 	.short	0x0001
        /*0056*/ 	.short	0x0008
        /*0058*/ 	.byte	0x00, 0xf4, 0x21, 0x00


	//----- nvinfo : EIATTR_KPARAM_INFO
	.align		4
.L_19:
        /*005c*/ 	.byte	0x04, 0x17
        /*005e*/ 	.short	(.L_21 - .L_20)
.L_20:
        /*0060*/ 	.word	0x00000000
        /*0064*/ 	.short	0x0000
        /*0066*/ 	.short	0x0000
        /*0068*/ 	.byte	0x00, 0xf4, 0x21, 0x00


	//----- nvinfo : EIATTR_MAXREG_COUNT
	.align		4
.L_21:
        /*006c*/ 	.byte	0x03, 0x1b
        /*006e*/ 	.short	0x00ff


	//----- nvinfo : EIATTR_EXIT_INSTR_OFFSETS
	.align		4
        /*0070*/ 	.byte	0x04, 0x1c
        /*0072*/ 	.short	(.L_23 - .L_22)


	//   ....[0]....
.L_22:
        /*0074*/ 	.word	0x00000240


	//   ....[1]....
        /*0078*/ 	.word	0x00000280


	//----- nvinfo : EIATTR_REQNTID
	.align		4
.L_23:
        /*007c*/ 	.byte	0x04, 0x10
        /*007e*/ 	.short	(.L_25 - .L_24)
.L_24:
        /*0080*/ 	.word	0x00000080
        /*0084*/ 	.word	0x00000001
        /*0088*/ 	.word	0x00000001
.L_25:


//--------------------- .nv.callgraph             --------------------------
	.section	.nv.callgraph,"",@"SHT_CUDA_CALLGRAPH"
	.align	4
	.sectionentsize	8
	.align		4
        /*0000*/ 	.word	0x00000000
	.align		4
        /*0004*/ 	.word	0xffffffff
	.align		4
        /*0008*/ 	.word	0x00000000
	.align		4
        /*000c*/ 	.word	0xfffffffe
	.align		4
        /*0010*/ 	.word	0x00000000
	.align		4
        /*0014*/ 	.word	0xfffffffd
	.align		4
        /*0018*/ 	.word	0x00000000
	.align		4
        /*001c*/ 	.word	0xfffffffc


//--------------------- .nv.rel.action            --------------------------
	.section	.nv.rel.action,"",@"SHT_CUDA_RELOCINFO"
	.align	8
	.sectionentsize	8
        /*0000*/ 	.byte	0x73, 0x00, 0x00, 0x00, 0x00, 0x00, 0x00, 0x00, 0x00, 0x00, 0x00, 0x11, 0x25, 0x00, 0x05, 0x36


//--------------------- .nv.constant0.triton_poi_fused_clone_3 --------------------------
	.section	.nv.constant0.triton_poi_fused_clone_3,"a",@progbits
	.sectionflags	@""
	.align	4
.nv.constant0.triton_poi_fused_clone_3:
	.zero		392


//--------------------- .text.triton_poi_fused_clone_3 --------------------------
	.section	.text.triton_poi_fused_clone_3,"ax",@progbits
	.sectioninfo	@"SHI_REGISTERS=12"
	.align	128
        .global         triton_poi_fused_clone_3
        .type           triton_poi_fused_clone_3,@function
        .size           triton_poi_fused_clone_3,(.L_x_1 - triton_poi_fused_clone_3)
        .other          triton_poi_fused_clone_3,@"STO_CUDA_ENTRY STV_DEFAULT"
triton_poi_fused_clone_3:
.text.triton_poi_fused_clone_3:
[----:B------:R-:W-:Y:S02]  /*0000*/  IMAD.MOV.U32 R1, RZ, RZ, c[0x0][0x28] ;  /* 0x00000a00ff017624 */ /* 0x000fe400078e00ff */
[----:B------:R-:W0:Y:S01]  /*0010*/  S2R R0, SR_TID.X ;  /* 0x0000000000007919 */ /* 0x000e220000002100 */
[----:B------:R-:W-:Y:S01]  /*0020*/  IMAD.MOV.U32 R9, RZ, RZ, 0x2 ;  /* 0x00000002ff097424 */ /* 0x000fe200078e00ff */
[----:B------:R-:W-:Y:S02]  /*0030*/  ULDC.64 UR4, c[0x0][0x118] ;  /* 0x0000460000047ab9 */ /* 0x000fe40000000a00 */
[----:B------:R-:W1:Y:S01]  /*0040*/  S2R R3, SR_CTAID.X ;  /* 0x0000000000037919 */ /* 0x000e620000002500 */
[----:B0-----:R-:W-:Y:S02]  /*0050*/  LOP3.LUT R0, R0, 0x7f, RZ, 0xc0, !PT ;  /* 0x0000007f00007812 */ /* 0x001fe400078ec0ff */
[----:B-1----:R-:W-:-:S03]  /*0060*/  SHF.R.U32.HI R2, RZ, 0x18, R3 ;  /* 0x00000018ff027819 */ /* 0x002fc60000011603 */
[----:B------:R-:W-:Y:S01]  /*0070*/  IMAD R0, R3, 0x80, R0 ;  /* 0x0000008003007824 */ /* 0x000fe200078e0200 */
[----:B------:R-:W-:-:S03]  /*0080*/  SGXT.U32 R3, R2, 0x1 ;  /* 0x000000010203781a */ /* 0x000fc60000000000 */
[C---:B------:R-:W-:Y:S01]  /*0090*/  IMAD.HI R6, R0.reuse, 0x38e38e39, RZ ;  /* 0x38e38e3900067827 */ /* 0x040fe200078e02ff */
[----:B------:R-:W-:-:S03]  /*00a0*/  ISETP.GE.AND P1, PT, R0, 0x1200, PT ;  /* 0x000012000000780c */ /* 0x000fc60003f26270 */
[----:B------:R-:W-:Y:S01]  /*00b0*/  IMAD.IADD R3, R0, 0x1, R3 ;  /* 0x0000000100037824 */ /* 0x000fe200078e0203 */
[----:B------:R-:W-:-:S04]  /*00c0*/  SHF.R.U32.HI R7, RZ, 0x1f, R6 ;  /* 0x0000001fff077819 */ /* 0x000fc80000011606 */
[----:B------:R-:W-:Y:S02]  /*00d0*/  SHF.R.S32.HI R2, RZ, 0x1, R3 ;  /* 0x00000001ff027819 */ /* 0x000fe40000011403 */
[----:B------:R-:W-:Y:S02]  /*00e0*/  LOP3.LUT R3, R3, 0xfffffffe, RZ, 0xc0, !PT ;  /* 0xfffffffe03037812 */ /* 0x000fe400078ec0ff */
[----:B------:R-:W-:Y:S01]  /*00f0*/  LEA.HI.SX32 R6, R6, R7, 0x1e ;  /* 0x0000000706067211 */ /* 0x000fe200078ff2ff */
[----:B------:R-:W-:Y:S01]  /*0100*/  IMAD.HI R4, R2, 0x38e38e39, RZ ;  /* 0x38e38e3902047827 */ /* 0x000fe200078e02ff */
[----:B------:R-:W-:Y:S02]  /*0110*/  IADD3 R3, R0, -R3, RZ ;  /* 0x8000000300037210 */ /* 0x000fe40007ffe0ff */
[----:B------:R-:W-:Y:S02]  /*0120*/  PRMT R7, RZ, 0x7610, R7 ;  /* 0x00007610ff077816 */ /* 0x000fe40000000007 */
[----:B------:R-:W-:Y:S01]  /*0130*/  SHF.R.U32.HI R5, RZ, 0x1, R4 ;  /* 0x00000001ff057819 */ /* 0x000fe20000011604 */
[----:B------:R-:W-:-:S03]  /*0140*/  IMAD R3, R6, 0x2, R3 ;  /* 0x0000000206037824 */ /* 0x000fc600078e0203 */
[----:B------:R-:W-:-:S05]  /*0150*/  LEA.HI R5, R4, R5, RZ, 0x1 ;  /* 0x0000000504057211 */ /* 0x000fca00078f08ff */
[----:B------:R-:W-:Y:S02]  /*0160*/  IMAD R2, R5, -0x9, R2 ;  /* 0xfffffff705027824 */ /* 0x000fe400078e0202 */
[----:B------:R-:W-:-:S03]  /*0170*/  IMAD.WIDE R4, R0, R9, c[0x0][0x168] ;  /* 0x00005a0000047625 */ /* 0x000fc600078e0209 */
[----:B------:R-:W-:Y:S02]  /*0180*/  LEA R2, R2, R3, 0x9 ;  /* 0x0000000302027211 */ /* 0x000fe400078e48ff */
[----:B------:R-:W2:Y:S01]  /*0190*/  @!P1 LDG.E.U16 R7, [R4.64] ;  /* 0x0000000404079981 */ /* 0x000ea2000c1e1500 */
[----:B------:R-:W-:Y:S02]  /*01a0*/  PRMT R6, RZ, 0x7610, R6 ;  /* 0x00007610ff067816 */ /* 0x000fe40000000006 */
[----:B------:R-:W-:-:S05]  /*01b0*/  IMAD.WIDE R2, R2, R9, c[0x0][0x160] ;  /* 0x0000580002027625 */ /* 0x000fca00078e0209 */
[----:B------:R-:W3:Y:S01]  /*01c0*/  @!P1 LDG.E.U16 R6, [R2.64] ;  /* 0x0000000402069981 */ /* 0x000ee2000c1e1500 */
[----:B------:R-:W-:Y:S02]  /*01d0*/  IMAD.MOV.U32 R8, RZ, RZ, 0x3f800000 ;  /* 0x3f800000ff087424 */ /* 0x000fe400078e00ff */
[----:B--2---:R-:W-:-:S05]  /*01e0*/  IMAD.U32 R7, R7, 0x10000, RZ ;  /* 0x0001000007077824 */ /* 0x004fca00078e00ff */
[----:B------:R-:W-:Y:S02]  /*01f0*/  FSETP.GT.AND P0, PT, R7, RZ, PT ;  /* 0x000000ff0700720b */ /* 0x000fe40003f04000 */
[----:B---3--:R-:W-:Y:S02]  /*0200*/  SHF.L.U32 R6, R6, 0x10, RZ ;  /* 0x0000001006067819 */ /* 0x008fe400000006ff */
[----:B------:R-:W-:-:S05]  /*0210*/  FSEL R7, R8, -1, P0 ;  /* 0xbf80000008077808 */ /* 0x000fca0000000000 */
[----:B------:R-:W-:-:S04]  /*0220*/  FADD R7, -R6, R7 ;  /* 0x0000000706077221 */ /* 0x000fc80000000100 */
[----:B------:R-:W-:Y:S01]  /*0230*/  FADD R7, R6, R7 ;  /* 0x0000000706077221 */ /* 0x000fe20000000000 */
[----:B------:R-:W-:Y:S06]  /*0240*/  @P1 EXIT ;  /* 0x000000000000194d */ /* 0x000fec0003800000 */
[----:B------:R-:W-:Y:S01]  /*0250*/  F2FP.BF16.PACK_AB R7, RZ, R7 ;  /* 0x00000007ff07723e */ /* 0x000fe200000010ff */
[----:B------:R-:W-:-:S05]  /*0260*/  IMAD.WIDE R2, R0, R9, c[0x0][0x170] ;  /* 0x00005c0000027625 */ /* 0x000fca00078e0209 */
[----:B------:R-:W-:Y:S01]  /*0270*/  STG.E.U16 [R2.64], R7 ;  /* 0x0000000702007986 */ /* 0x000fe2000c101504 */
[----:B------:R-:W-:Y:S05]  /*0280*/  EXIT ;  /* 0x000000000000794d */ /* 0x000fea0003800000 */
.L_x_0:
[----:B------:R-:W-:-:S00]  /*0290*/  BRA `(.L_x_0) ;  /* 0xfffffff000007947 */ /* 0x000fc0000383ffff */
[----:B------:R-:W-:-:S00]  /*02a0*/  NOP ;  /* 0x0000000000007918 */ /* 0x000fc00000000000 */
        /* <DEDUP_REMOVED lines=13> */
.L_x_1:
